//
// Generated by NVIDIA NVVM Compiler
//
// Compiler Build ID: CL-36424714
// Cuda compilation tools, release 13.0, V13.0.88
// Based on NVVM 20.0.0
//

.version 9.0
.target sm_100
.address_size 64

	// .globl	_Z10sum_devicePfS_S_ii

.visible .entry _Z10sum_devicePfS_S_ii(
	.param .u64 .ptr .align 1 _Z10sum_devicePfS_S_ii_param_0,
	.param .u64 .ptr .align 1 _Z10sum_devicePfS_S_ii_param_1,
	.param .u64 .ptr .align 1 _Z10sum_devicePfS_S_ii_param_2,
	.param .u32 _Z10sum_devicePfS_S_ii_param_3,
	.param .u32 _Z10sum_devicePfS_S_ii_param_4
)
{
	.reg .pred 	%p<4>;
	.reg .b32 	%r<14>;
	.reg .b32 	%f<4>;
	.reg .b64 	%rd<11>;

	ld.param.u64 	%rd1, [_Z10sum_devicePfS_S_ii_param_0];
	ld.param.u64 	%rd2, [_Z10sum_devicePfS_S_ii_param_1];
	ld.param.u64 	%rd3, [_Z10sum_devicePfS_S_ii_param_2];
	ld.param.u32 	%r2, [_Z10sum_devicePfS_S_ii_param_3];
	ld.param.u32 	%r3, [_Z10sum_devicePfS_S_ii_param_4];
	mov.u32 	%r5, %ctaid.x;
	mov.u32 	%r6, %ntid.x;
	mov.u32 	%r7, %tid.x;
	mad.lo.s32 	%r8, %r5, %r6, %r7;
	mov.u32 	%r9, %ctaid.y;
	mov.u32 	%r10, %ntid.y;
	mov.u32 	%r11, %tid.y;
	mad.lo.s32 	%r12, %r9, %r10, %r11;
	mad.lo.s32 	%r1, %r2, %r12, %r8;
	setp.ge.u32 	%p1, %r8, %r2;
	setp.ge.u32 	%p2, %r12, %r3;
	or.pred  	%p3, %p1, %p2;
	@%p3 bra 	$L__BB0_2;
	cvta.to.global.u64 	%rd4, %rd1;
	cvta.to.global.u64 	%rd5, %rd2;
	cvta.to.global.u64 	%rd6, %rd3;
	mul.wide.u32 	%rd7, %r1, 4;
	add.s64 	%rd8, %rd4, %rd7;
	ld.global.f32 	%f1, [%rd8];
	add.s64 	%rd9, %rd5, %rd7;
	ld.global.f32 	%f2, [%rd9];
	add.f32 	%f3, %f1, %f2;
	add.s64 	%rd10, %rd6, %rd7;
	st.global.f32 	[%rd10], %f3;
$L__BB0_2:
	ret;

}


// ===== COMPILED SASS (sm_100) =====

	.target	sm_100

	.elftype	@"ET_EXEC"


//--------------------- .note.nv.tkinfo           --------------------------
	.section	.note.nv.tkinfo,"",@"SHT_NOTE"
	.sectionflags	@"SHF_NOTE_NV_TKINFO"
	.tkinfo
        /*0018*/ 	.word	0x00000002
        /*0030*/ 	.string	""
        /*0030*/ 	.string	"ptxas"
        /*0030*/ 	.string	"Cuda compilation tools, release 13.0, V13.0.88"
        /*0030*/ 	.string	"Build cuda_13.0.r13.0/compiler.36424714_0"
        /*0030*/ 	.string	"-arch sm_100 -m 64 "



//--------------------- .note.nv.cuinfo           --------------------------
	.section	.note.nv.cuinfo,"",@"SHT_NOTE"
	.sectionflags	@"SHF_NOTE_NV_CUINFO"
        /*0018*/ 	.short	0x0002
        /*001a*/ 	.short	0x0064
        /*001c*/ 	.short	0x0082
	.zero		2


//--------------------- .nv.info                  --------------------------
	.section	.nv.info,"",@"SHT_CUDA_INFO"
	.align	4


	//----- nvinfo : EIATTR_REGCOUNT
	.align		4
        /*0000*/ 	.byte	0x04, 0x2f
        /*0002*/ 	.short	(.L_1 - .L_0)
	.align		4
.L_0:
        /*0004*/ 	.word	index@(_Z10sum_devicePfS_S_ii)
        /*0008*/ 	.word	0x0000000c


	//----- nvinfo : EIATTR_FRAME_SIZE
	.align		4
.L_1:
        /*000c*/ 	.byte	0x04, 0x11
        /*000e*/ 	.short	(.L_3 - .L_2)
	.align		4
.L_2:
        /*0010*/ 	.word	index@(_Z10sum_devicePfS_S_ii)
        /*0014*/ 	.word	0x00000000


	//----- nvinfo : EIATTR_MIN_STACK_SIZE
	.align		4
.L_3:
        /*0018*/ 	.byte	0x04, 0x12
        /*001a*/ 	.short	(.L_5 - .L_4)
	.align		4
.L_4:
        /*001c*/ 	.word	index@(_Z10sum_devicePfS_S_ii)
        /*0020*/ 	.word	0x00000000
.L_5:


//--------------------- .nv.compat                --------------------------
	.section	.nv.compat,"",@"SHT_CUDA_COMPAT_INFO"
	.align	4
        /*0000*/ 	.byte	0x02, 0x09, 0x00, 0x00, 0x02, 0x02, 0x01, 0x00, 0x02, 0x05, 0x05, 0x00, 0x03, 0x07, 0x01, 0x01
        /*0010*/ 	.byte	0x02, 0x03, 0x00, 0x00, 0x02, 0x06, 0x01, 0x00, 0x04, 0x0b, 0x08, 0x00, 0x09, 0x00, 0x00, 0x00
        /*0020*/ 	.byte	0x00, 0x00, 0x00, 0x00


//--------------------- .nv.info._Z10sum_devicePfS_S_ii --------------------------
	.section	.nv.info._Z10sum_devicePfS_S_ii,"",@"SHT_CUDA_INFO"
	.sectionflags	@""
	.align	4


	//----- nvinfo : EIATTR_CUDA_API_VERSION
	.align		4
        /*0000*/ 	.byte	0x04, 0x37
        /*0002*/ 	.short	(.L_7 - .L_6)
.L_6:
        /*0004*/ 	.word	0x00000082


	//----- nvinfo : EIATTR_KPARAM_INFO
	.align		4
.L_7:
        /*0008*/ 	.byte	0x04, 0x17
        /*000a*/ 	.short	(.L_9 - .L_8)
.L_8:
        /*000c*/ 	.word	0x00000000
        /*0010*/ 	.short	0x0004
        /*0012*/ 	.short	0x001c
        /*0014*/ 	.byte	0x00, 0xf0, 0x11, 0x00


	//----- nvinfo : EIATTR_KPARAM_INFO
	.align		4
.L_9:
        /*0018*/ 	.byte	0x04, 0x17
        /*001a*/ 	.short	(.L_11 - .L_10)
.L_10:
        /*001c*/ 	.word	0x00000000
        /*0020*/ 	.short	0x0003
        /*0022*/ 	.short	0x0018
        /*0024*/ 	.byte	0x00, 0xf0, 0x11, 0x00


	//----- nvinfo : EIATTR_KPARAM_INFO
	.align		4
.L_11:
        /*0028*/ 	.byte	0x04, 0x17
        /*002a*/ 	.short	(.L_13 - .L_12)
.L_12:
        /*002c*/ 	.word	0x00000000
        /*0030*/ 	.short	0x0002
        /*0032*/ 	.short	0x0010
        /*0034*/ 	.byte	0x00, 0xf5, 0x21, 0x00


	//----- nvinfo : EIATTR_KPARAM_INFO
	.align		4
.L_13:
        /*0038*/ 	.byte	0x04, 0x17
        /*003a*/ 	.short	(.L_15 - .L_14)
.L_14:
        /*003c*/ 	.word	0x00000000
        /*0040*/ 	.short	0x0001
        /*0042*/ 	.short	0x0008
        /*0044*/ 	.byte	0x00, 0xf5, 0x21, 0x00


	//----- nvinfo : EIATTR_KPARAM_INFO
	.align		4
.L_15:
        /*0048*/ 	.byte	0x04, 0x17
        /*004a*/ 	.short	(.L_17 - .L_16)
.L_16:
        /*004c*/ 	.word	0x00000000
        /*0050*/ 	.short	0x0000
        /*0052*/ 	.short	0x0000
        /*0054*/ 	.byte	0x00, 0xf5, 0x21, 0x00


	//----- nvinfo : EIATTR_SPARSE_MMA_MASK
	.align		4
.L_17:
        /*0058*/ 	.byte	0x03, 0x50
        /*005a*/ 	.short	0x0000


	//----- nvinfo : EIATTR_MAXREG_COUNT
	.align		4
        /*005c*/ 	.byte	0x03, 0x1b
        /*005e*/ 	.short	0x00ff


	//----- nvinfo : EIATTR_MERCURY_ISA_VERSION
	.align		4
        /*0060*/ 	.byte	0x03, 0x5f
        /*0062*/ 	.short	0x0101


	//----- nvinfo : EIATTR_VRC_CTA_INIT_COUNT
	.align		4
        /*0064*/ 	.byte	0x02, 0x4a
	.zero		1
	.zero		1


	//----- nvinfo : EIATTR_EXIT_INSTR_OFFSETS
	.align		4
        /*0068*/ 	.byte	0x04, 0x1c
        /*006a*/ 	.short	(.L_19 - .L_18)


	//   ....[0]....
.L_18:
        /*006c*/ 	.word	0x000000d0


	//   ....[1]....
        /*0070*/ 	.word	0x00000190


	//----- nvinfo : EIATTR_CBANK_PARAM_SIZE
	.align		4
.L_19:
        /*0074*/ 	.byte	0x03, 0x19
        /*0076*/ 	.short	0x0020


	//----- nvinfo : EIATTR_PARAM_CBANK
	.align		4
        /*0078*/ 	.byte	0x04, 0x0a
        /*007a*/ 	.short	(.L_21 - .L_20)
	.align		4
.L_20:
        /*007c*/ 	.word	index@(.nv.constant0._Z10sum_devicePfS_S_ii)
        /*0080*/ 	.short	0x0380
        /*0082*/ 	.short	0x0020


	//----- nvinfo : EIATTR_SW_WAR
	.align		4
.L_21:
        /*0084*/ 	.byte	0x04, 0x36
        /*0086*/ 	.short	(.L_23 - .L_22)
.L_22:
        /*0088*/ 	.word	0x00000008
.L_23:


//--------------------- .nv.callgraph             --------------------------
	.section	.nv.callgraph,"",@"SHT_CUDA_CALLGRAPH"
	.align	4
	.sectionentsize	8
	.align		4
        /*0000*/ 	.word	0x00000000
	.align		4
        /*0004*/ 	.word	0xffffffff
	.align		4
        /*0008*/ 	.word	0x00000000
	.align		4
        /*000c*/ 	.word	0xfffffffe
	.align		4
        /*0010*/ 	.word	0x00000000
	.align		4
        /*0014*/ 	.word	0xfffffffd
	.align		4
        /*0018*/ 	.word	0x00000000
	.align		4
        /*001c*/ 	.word	0xfffffffc


//--------------------- .text._Z10sum_devicePfS_S_ii --------------------------
	.section	.text._Z10sum_devicePfS_S_ii,"ax",@progbits
	.align	128
        .global         _Z10sum_devicePfS_S_ii
        .type           _Z10sum_devicePfS_S_ii,@function
        .size           _Z10sum_devicePfS_S_ii,(.L_x_1 - _Z10sum_devicePfS_S_ii)
        .other          _Z10sum_devicePfS_S_ii,@"STO_CUDA_ENTRY STV_DEFAULT"
_Z10sum_devicePfS_S_ii:
.text._Z10sum_devicePfS_S_ii:
[----:B------:R-:W-:Y:S01]  /*0000*/  LDC R1, c[0x0][0x37c] ;  /* 0x0000df00ff017b82 */ /* 0x000fe20000000800 */
[----:B------:R-:W0:Y:S07]  /*0010*/  S2R R2, SR_TID.Y ;  /* 0x0000000000027919 */ /* 0x000e2e0000002200 */
[----:B------:R-:W1:Y:S01]  /*0020*/  LDC R0, c[0x0][0x360] ;  /* 0x0000d800ff007b82 */ /* 0x000e620000000800 */
[----:B------:R-:W2:Y:S01]  /*0030*/  LDCU.64 UR6, c[0x0][0x398] ;  /* 0x00007300ff0677ac */ /* 0x000ea20008000a00 */
[----:B------:R-:W1:Y:S06]  /*0040*/  S2R R5, SR_TID.X ;  /* 0x0000000000057919 */ /* 0x000e6c0000002100 */
[----:B------:R-:W0:Y:S08]  /*0050*/  S2UR UR5, SR_CTAID.Y ;  /* 0x00000000000579c3 */ /* 0x000e300000002600 */
[----:B------:R-:W0:Y:S08]  /*0060*/  LDC R3, c[0x0][0x364] ;  /* 0x0000d900ff037b82 */ /* 0x000e300000000800 */
[----:B------:R-:W1:Y:S01]  /*0070*/  S2UR UR4, SR_CTAID.X ;  /* 0x00000000000479c3 */ /* 0x000e620000002500 */
[----:B0-----:R-:W-:-:S05]  /*0080*/  IMAD R3, R3, UR5, R2 ;  /* 0x0000000503037c24 */ /* 0x001fca000f8e0202 */
[----:B--2---:R-:W-:Y:S01]  /*0090*/  ISETP.GE.U32.AND P0, PT, R3, UR7, PT ;  /* 0x0000000703007c0c */ /* 0x004fe2000bf06070 */
[----:B-1----:R-:W-:-:S04]  /*00a0*/  IMAD R0, R0, UR4, R5 ;  /* 0x0000000400007c24 */ /* 0x002fc8000f8e0205 */
[----:B------:R-:W-:Y:S01]  /*00b0*/  IMAD R9, R3, UR6, R0 ;  /* 0x0000000603097c24 */ /* 0x000fe2000f8e0200 */
[----:B------:R-:W-:-:S13]  /*00c0*/  ISETP.GE.U32.OR P0, PT, R0, UR6, P0 ;  /* 0x0000000600007c0c */ /* 0x000fda0008706470 */
[----:B------:R-:W-:Y:S05]  /*00d0*/  @P0 EXIT ;  /* 0x000000000000094d */ /* 0x000fea0003800000 */
[----:B------:R-:W0:Y:S01]  /*00e0*/  LDC.64 R2, c[0x0][0x380] ;  /* 0x0000e000ff027b82 */ /* 0x000e220000000a00 */
[----:B------:R-:W1:Y:S07]  /*00f0*/  LDCU.64 UR4, c[0x0][0x358] ;  /* 0x00006b00ff0477ac */ /* 0x000e6e0008000a00 */
[----:B------:R-:W2:Y:S08]  /*0100*/  LDC.64 R4, c[0x0][0x388] ;  /* 0x0000e200ff047b82 */ /* 0x000eb00000000a00 */
[----:B------:R-:W3:Y:S01]  /*0110*/  LDC.64 R6, c[0x0][0x390] ;  /* 0x0000e400ff067b82 */ /* 0x000ee20000000a00 */
[----:B0-----:R-:W-:-:S06]  /*0120*/  IMAD.WIDE.U32 R2, R9, 0x4, R2 ;  /* 0x0000000409027825 */ /* 0x001fcc00078e0002 */
[----:B-1----:R-:W4:Y:S01]  /*0130*/  LDG.E R2, desc[UR4][R2.64] ;  /* 0x0000000402027981 */ /* 0x002f22000c1e1900 */
[----:B--2---:R-:W-:-:S06]  /*0140*/  IMAD.WIDE.U32 R4, R9, 0x4, R4 ;  /* 0x0000000409047825 */ /* 0x004fcc00078e0004 */
[----:B------:R-:W4:Y:S01]  /*0150*/  LDG.E R5, desc[UR4][R4.64] ;  /* 0x0000000404057981 */ /* 0x000f22000c1e1900 */
[----:B---3--:R-:W-:-:S04]  /*0160*/  IMAD.WIDE.U32 R6, R9, 0x4, R6 ;  /* 0x0000000409067825 */ /* 0x008fc800078e0006 */
[----:B----4-:R-:W-:-:S05]  /*0170*/  FADD R9, R2, R5 ;  /* 0x0000000502097221 */ /* 0x010fca0000000000 */
[----:B------:R-:W-:Y:S01]  /*0180*/  STG.E desc[UR4][R6.64], R9 ;  /* 0x0000000906007986 */ /* 0x000fe2000c101904 */
[----:B------:R-:W-:Y:S05]  /*0190*/  EXIT ;  /* 0x000000000000794d */ /* 0x000fea0003800000 */
.L_x_0:
[----:B------:R-:W-:-:S00]  /*01a0*/  BRA `(.L_x_0) ;  /* 0xfffffffc00fc7947 */ /* 0x000fc0000383ffff */
[----:B------:R-:W-:-:S00]  /*01b0*/  NOP ;  /* 0x0000000000007918 */ /* 0x000fc00000000000 */
        /* <DEDUP_REMOVED lines=12> */
.L_x_1:


//--------------------- .nv.shared.reserved.0     --------------------------
	.section	.nv.shared.reserved.0,"aw",@nobits
	.weak		__nv_reservedSMEM_offset_0_alias
	.size		__nv_reservedSMEM_offset_0_alias, 0, 64
	.other		__nv_reservedSMEM_offset_0_alias,@"STO_CUDA_RESERVED_SHARED STV_DEFAULT"
__nv_reservedSMEM_offset_0_alias:
	.zero		0
	.zero		64


//--------------------- .nv.constant0._Z10sum_devicePfS_S_ii --------------------------
	.section	.nv.constant0._Z10sum_devicePfS_S_ii,"a",@progbits
	.sectionflags	@""
	.align	4
.nv.constant0._Z10sum_devicePfS_S_ii:
	.zero		928


//--------------------- SYMBOLS --------------------------

	.type		.nv.reservedSmem.offset0,@object
	.size		.nv.reservedSmem.offset0,0x4
